	.headerflags	@"EF_CUDA_TEXMODE_UNIFIED EF_CUDA_64BIT_ADDRESS EF_CUDA_ACCELERATORS EF_CUDA_SM90 EF_CUDA_VIRTUAL_SM(EF_CUDA_SM90)"
	.elftype	@"ET_EXEC"


//--------------------- .nv.info                  --------------------------
	.section	.nv.info,"",@"SHT_CUDA_INFO"
	.align	4


	//----- nvinfo : EIATTR_REGCOUNT
	.align		4
        /*0000*/ 	.byte	0x04, 0x2f
        /*0002*/ 	.short	(.L_1 - .L_0)
	.align		4
.L_0:
        /*0004*/ 	.word	index@(triton_poi_fused_clone_0)
        /*0008*/ 	.word	0x00000012


	//----- nvinfo : EIATTR_MIN_STACK_SIZE
	.align		4
.L_1:
        /*000c*/ 	.byte	0x04, 0x12
        /*000e*/ 	.short	(.L_3 - .L_2)
	.align		4
.L_2:
        /*0010*/ 	.word	index@(triton_poi_fused_clone_0)
        /*0014*/ 	.word	0x00000000


	//----- nvinfo : EIATTR_FRAME_SIZE
	.align		4
.L_3:
        /*0018*/ 	.byte	0x04, 0x11
        /*001a*/ 	.short	(.L_5 - .L_4)
	.align		4
.L_4:
        /*001c*/ 	.word	index@(triton_poi_fused_clone_0)
        /*0020*/ 	.word	0x00000000


	//----- nvinfo : EIATTR_MIN_STACK_SIZE
	.align		4
.L_5:
        /*0024*/ 	.byte	0x04, 0x12
        /*0026*/ 	.short	(.L_7 - .L_6)
	.align		4
.L_6:
        /*0028*/ 	.word	index@(triton_poi_fused_clone_0)
        /*002c*/ 	.word	0x00000000
.L_7:


//--------------------- .nv.info.triton_poi_fused_clone_0 --------------------------
	.section	.nv.info.triton_poi_fused_clone_0,"",@"SHT_CUDA_INFO"
	.sectionflags	@""
	.align	4


	//----- nvinfo : EIATTR_CUDA_API_VERSION
	.align		4
        /*0000*/ 	.byte	0x04, 0x37
        /*0002*/ 	.short	(.L_9 - .L_8)
.L_8:
        /*0004*/ 	.word	0x0000007c


	//----- nvinfo : EIATTR_KPARAM_INFO
	.align		4
.L_9:
        /*0008*/ 	.byte	0x04, 0x17
        /*000a*/ 	.short	(.L_11 - .L_10)
.L_10:
        /*000c*/ 	.word	0x00000000
        /*0010*/ 	.short	0x0004
        /*0012*/ 	.short	0x001c
        /*0014*/ 	.byte	0x00, 0xf0, 0x11, 0x00


	//----- nvinfo : EIATTR_KPARAM_INFO
	.align		4
.L_11:
        /*0018*/ 	.byte	0x04, 0x17
        /*001a*/ 	.short	(.L_13 - .L_12)
.L_12:
        /*001c*/ 	.word	0x00000000
        /*0020*/ 	.short	0x0003
        /*0022*/ 	.short	0x0018
        /*0024*/ 	.byte	0x00, 0xf0, 0x11, 0x00


	//----- nvinfo : EIATTR_KPARAM_INFO
	.align		4
.L_13:
        /*0028*/ 	.byte	0x04, 0x17
        /*002a*/ 	.short	(.L_15 - .L_14)
.L_14:
        /*002c*/ 	.word	0x00000000
        /*0030*/ 	.short	0x0002
        /*0032*/ 	.short	0x0010
        /*0034*/ 	.byte	0x00, 0xf4, 0x21, 0x00


	//----- nvinfo : EIATTR_KPARAM_INFO
	.align		4
.L_15:
        /*0038*/ 	.byte	0x04, 0x17
        /*003a*/ 	.short	(.L_17 - .L_16)
.L_16:
        /*003c*/ 	.word	0x00000000
        /*0040*/ 	.short	0x0001
        /*0042*/ 	.short	0x0008
        /*0044*/ 	.byte	0x00, 0xf4, 0x21, 0x00


	//----- nvinfo : EIATTR_KPARAM_INFO
	.align		4
.L_17:
        /*0048*/ 	.byte	0x04, 0x17
        /*004a*/ 	.short	(.L_19 - .L_18)
.L_18:
        /*004c*/ 	.word	0x00000000
        /*0050*/ 	.short	0x0000
        /*0052*/ 	.short	0x0000
        /*0054*/ 	.byte	0x00, 0xf4, 0x21, 0x00


	//----- nvinfo : EIATTR_SPARSE_MMA_MASK
	.align		4
.L_19:
        /*0058*/ 	.byte	0x03, 0x50
        /*005a*/ 	.short	0x0000


	//----- nvinfo : EIATTR_MAXREG_COUNT
	.align		4
        /*005c*/ 	.byte	0x03, 0x1b
        /*005e*/ 	.short	0x00ff


	//----- nvinfo : EIATTR_EXIT_INSTR_OFFSETS
	.align		4
        /*0060*/ 	.byte	0x04, 0x1c
        /*0062*/ 	.short	(.L_21 - .L_20)


	//   ....[0]....
.L_20:
        /*0064*/ 	.word	0x00000350


	//   ....[1]....
        /*0068*/ 	.word	0x000003c0


	//----- nvinfo : EIATTR_REQNTID
	.align		4
.L_21:
        /*006c*/ 	.byte	0x04, 0x10
        /*006e*/ 	.short	(.L_23 - .L_22)
.L_22:
        /*0070*/ 	.word	0x00000080
        /*0074*/ 	.word	0x00000001
        /*0078*/ 	.word	0x00000001


	//----- nvinfo : EIATTR_CBANK_PARAM_SIZE
	.align		4
.L_23:
        /*007c*/ 	.byte	0x03, 0x19
        /*007e*/ 	.short	0x0020


	//----- nvinfo : EIATTR_PARAM_CBANK
	.align		4
        /*0080*/ 	.byte	0x04, 0x0a
        /*0082*/ 	.short	(.L_25 - .L_24)
	.align		4
.L_24:
        /*0084*/ 	.word	index@(.nv.constant0.triton_poi_fused_clone_0)
        /*0088*/ 	.short	0x0210
        /*008a*/ 	.short	0x0020


	//----- nvinfo : EIATTR_SW_WAR
	.align		4
.L_25:
        /*008c*/ 	.byte	0x04, 0x36
        /*008e*/ 	.short	(.L_27 - .L_26)
.L_26:
        /*0090*/ 	.word	0x00000008
.L_27:


//--------------------- .nv.callgraph             --------------------------
	.section	.nv.callgraph,"",@"SHT_CUDA_CALLGRAPH"
	.align	4
	.sectionentsize	8
	.align		4
        /*0000*/ 	.word	0x00000000
	.align		4
        /*0004*/ 	.word	0xffffffff
	.align		4
        /*0008*/ 	.word	0x00000000
	.align		4
        /*000c*/ 	.word	0xfffffffe
	.align		4
        /*0010*/ 	.word	0x00000000
	.align		4
        /*0014*/ 	.word	0xfffffffd
	.align		4
        /*0018*/ 	.word	0x00000000
	.align		4
        /*001c*/ 	.word	0xfffffffc


//--------------------- .text.triton_poi_fused_clone_0 --------------------------
	.section	.text.triton_poi_fused_clone_0,"ax",@progbits
	.sectionflags	@"SHF_BARRIERS=1"
	.align	128
        .global         triton_poi_fused_clone_0
        .type           triton_poi_fused_clone_0,@function
        .size           triton_poi_fused_clone_0,(.L_x_1 - triton_poi_fused_clone_0)
        .other          triton_poi_fused_clone_0,@"STO_CUDA_ENTRY STV_DEFAULT"
triton_poi_fused_clone_0:
.text.triton_poi_fused_clone_0:
[----:B------:R-:W0:Y:S02]  /*0000*/  LDC R1, c[0x0][0x28] ;  /* 0x00000a00ff017b82 */ /* 0x000e240000000800 */
[----:B------:R-:W1:Y:S01]  /*0010*/  S2R R7, SR_CTAID.Y ;  /* 0x0000000000077919 */ /* 0x000e620000002600 */
[----:B------:R-:W2:Y:S01]  /*0020*/  LDC.64 R4, c[0x0][0x210] ;  /* 0x00008400ff047b82 */ /* 0x000ea20000000a00 */
[----:B------:R-:W-:Y:S01]  /*0030*/  ULDC.64 UR6, c[0x0][0x208] ;  /* 0x0000820000067ab9 */ /* 0x000fe20000000a00 */
[----:B------:R-:W3:Y:S01]  /*0040*/  S2R R8, SR_TID.X ;  /* 0x0000000000087919 */ /* 0x000ee20000002100 */
[----:B------:R-:W4:Y:S05]  /*0050*/  S2R R6, SR_CTAID.X ;  /* 0x0000000000067919 */ /* 0x000f2a0000002500 */
[----:B------:R-:W5:Y:S01]  /*0060*/  LDC.64 R2, c[0x0][0x218] ;  /* 0x00008600ff027b82 */ /* 0x000f620000000a00 */
[----:B-1----:R-:W-:-:S02]  /*0070*/  IMAD.SHL.U32 R7, R7, 0x40, RZ ;  /* 0x0000004007077824 */ /* 0x002fc400078e00ff */
[----:B---3--:R-:W-:Y:S01]  /*0080*/  IMAD.SHL.U32 R0, R8, 0x2, RZ ;  /* 0x0000000208007824 */ /* 0x008fe200078e00ff */
[----:B------:R-:W-:-:S04]  /*0090*/  SHF.R.U32.HI R11, RZ, 0x5, R8 ;  /* 0x00000005ff0b7819 */ /* 0x000fc80000011608 */
[----:B------:R-:W-:-:S04]  /*00a0*/  LOP3.LUT R10, R7, 0x3e, R0, 0xf8, !PT ;  /* 0x0000003e070a7812 */ /* 0x000fc800078ef800 */
[----:B------:R-:W-:Y:S02]  /*00b0*/  SHF.R.S32.HI R9, RZ, 0x1f, R10 ;  /* 0x0000001fff097819 */ /* 0x000fe4000001140a */
[----:B------:R-:W-:Y:S02]  /*00c0*/  ISETP.GE.AND P1, PT, R10, 0x40, PT ;  /* 0x000000400a00780c */ /* 0x000fe40003f26270 */
[----:B------:R-:W-:Y:S01]  /*00d0*/  LEA.HI R12, R9, R10, RZ, 0x4 ;  /* 0x0000000a090c7211 */ /* 0x000fe200078f20ff */
[----:B----4-:R-:W-:Y:S01]  /*00e0*/  IMAD.SHL.U32 R9, R6, 0x4, RZ ;  /* 0x0000000406097824 */ /* 0x010fe200078e00ff */
[----:B------:R-:W-:Y:S02]  /*00f0*/  SGXT.U32 R6, R11, 0x2 ;  /* 0x000000020b06781a */ /* 0x000fe40000000000 */
[C---:B------:R-:W-:Y:S01]  /*0100*/  LOP3.LUT R13, R12.reuse, 0xfffffff0, RZ, 0xc0, !PT ;  /* 0xfffffff00c0d7812 */ /* 0x040fe200078ec0ff */
[----:B------:R-:W-:Y:S01]  /*0110*/  IMAD.SHL.U32 R12, R12, 0x4, RZ ;  /* 0x000000040c0c7824 */ /* 0x000fe200078e00ff */
[----:B------:R-:W-:-:S03]  /*0120*/  LOP3.LUT R11, R9, R6, RZ, 0xfc, !PT ;  /* 0x00000006090b7212 */ /* 0x000fc600078efcff */
[----:B------:R-:W-:Y:S01]  /*0130*/  IMAD.IADD R13, R10, 0x1, -R13 ;  /* 0x000000010a0d7824 */ /* 0x000fe200078e0a0d */
[C---:B------:R-:W-:Y:S02]  /*0140*/  ISETP.GE.AND P0, PT, R11.reuse, 0x4, PT ;  /* 0x000000040b00780c */ /* 0x040fe40003f06270 */
[----:B------:R-:W-:Y:S01]  /*0150*/  LOP3.LUT R15, R12, 0xffffffc0, RZ, 0xc0, !PT ;  /* 0xffffffc00c0f7812 */ /* 0x000fe200078ec0ff */
[----:B------:R-:W-:Y:S01]  /*0160*/  IMAD R12, R11, 0x10, R13 ;  /* 0x000000100b0c7824 */ /* 0x000fe200078e020d */
[----:B------:R-:W-:-:S03]  /*0170*/  ISETP.LT.AND P0, PT, R10, 0x40, !P0 ;  /* 0x000000400a00780c */ /* 0x000fc60004701270 */
[----:B------:R-:W-:Y:S02]  /*0180*/  IMAD.IADD R11, R12, 0x1, R15 ;  /* 0x000000010c0b7824 */ /* 0x000fe400078e020f */
[----:B-----5:R-:W-:Y:S01]  /*0190*/  IMAD.WIDE R12, R13, 0x4, R2 ;  /* 0x000000040d0c7825 */ /* 0x020fe200078e0202 */
[----:B------:R-:W-:-:S03]  /*01a0*/  CS2R R2, SRZ ;  /* 0x0000000000027805 */ /* 0x000fc6000001ff00 */
[----:B--2---:R-:W-:Y:S01]  /*01b0*/  IMAD.WIDE R10, R11, 0x4, R4 ;  /* 0x000000040b0a7825 */ /* 0x004fe200078e0204 */
[----:B------:R-:W-:-:S04]  /*01c0*/  CS2R R4, SRZ ;  /* 0x0000000000047805 */ /* 0x000fc8000001ff00 */
[----:B------:R-:W2:Y:S04]  /*01d0*/  @P0 LDG.E.EL.64 R2, desc[UR6][R10.64] ;  /* 0x000000060a020981 */ /* 0x000ea8000c2e1b00 */
[----:B------:R1:W2:Y:S01]  /*01e0*/  @!P1 LDG.E.EL.64 R4, desc[UR6][R12.64] ;  /* 0x000000060c049981 */ /* 0x0002a2000c2e1b00 */
[----:B------:R-:W3:Y:S01]  /*01f0*/  S2UR UR5, SR_CgaCtaId ;  /* 0x00000000000579c3 */ /* 0x000ee20000008800 */
[----:B------:R-:W-:Y:S01]  /*0200*/  IMAD.SHL.U32 R15, R8, 0x8, RZ ;  /* 0x00000008080f7824 */ /* 0x000fe200078e00ff */
[----:B------:R-:W-:-:S04]  /*0210*/  UMOV UR4, 0x400 ;  /* 0x0000040000047882 */ /* 0x000fc80000000000 */
[----:B------:R-:W-:Y:S02]  /*0220*/  LOP3.LUT R14, R15, 0xf8, RZ, 0xc0, !PT ;  /* 0x000000f80f0e7812 */ /* 0x000fe400078ec0ff */
[----:B------:R-:W-:Y:S01]  /*0230*/  LOP3.LUT R6, R6, 0xf8, R15, 0xf8, !PT ;  /* 0x000000f806067812 */ /* 0x000fe200078ef80f */
[----:B---3--:R-:W-:-:S06]  /*0240*/  UPRMT UR4, UR5, 0x654, UR4 ;  /* 0x0000065405047896 */ /* 0x008fcc0008000004 */
[----:B-1----:R-:W-:-:S04]  /*0250*/  VIADD R13, R14, UR4 ;  /* 0x000000040e0d7c36 */ /* 0x002fc80008000000 */
[----:B------:R-:W-:Y:S01]  /*0260*/  IMAD R6, R6, 0x4, R13 ;  /* 0x0000000406067824 */ /* 0x000fe200078e020d */
[----:B------:R-:W-:Y:S02]  /*0270*/  SHF.R.U32.HI R8, RZ, 0x1, R8 ;  /* 0x00000001ff087819 */ /* 0x000fe40000011608 */
[----:B------:R-:W-:Y:S02]  /*0280*/  LOP3.LUT R9, R9, 0x2, R0, 0xf8, !PT ;  /* 0x0000000209097812 */ /* 0x000fe400078ef800 */
[----:B------:R-:W-:Y:S02]  /*0290*/  SGXT.U32 R8, R8, 0x6 ;  /* 0x000000060808781a */ /* 0x000fe40000000000 */
[----:B------:R-:W-:Y:S02]  /*02a0*/  ISETP.GE.AND P0, PT, R9, 0x4, PT ;  /* 0x000000040900780c */ /* 0x000fe40003f06270 */
[----:B------:R-:W-:-:S04]  /*02b0*/  LOP3.LUT R8, R7, R8, RZ, 0xfc, !PT ;  /* 0x0000000807087212 */ /* 0x000fc800078efcff */
[----:B------:R-:W-:Y:S02]  /*02c0*/  ISETP.LT.AND P0, PT, R8, 0x40, !P0 ;  /* 0x000000400800780c */ /* 0x000fe40004701270 */
[----:B------:R-:W-:Y:S02]  /*02d0*/  LOP3.LUT R0, R0, 0xfc, RZ, 0xc0, !PT ;  /* 0x000000fc00007812 */ /* 0x000fe400078ec0ff */
[----:B------:R-:W-:-:S04]  /*02e0*/  LOP3.LUT R15, R15, 0x3f8, RZ, 0xc0, !PT ;  /* 0x000003f80f0f7812 */ /* 0x000fc800078ec0ff */
[----:B------:R-:W-:Y:S01]  /*02f0*/  IADD3 R0, R15, UR4, R0 ;  /* 0x000000040f007c10 */ /* 0x000fe2000fffe000 */
[----:B--2---:R-:W-:Y:S01]  /*0300*/  FADD R2, R4, R2 ;  /* 0x0000000204027221 */ /* 0x004fe20000000000 */
[----:B------:R-:W-:-:S04]  /*0310*/  FADD R3, R5, R3 ;  /* 0x0000000305037221 */ /* 0x000fc80000000000 */
[----:B------:R1:W-:Y:S04]  /*0320*/  STS [R6], R2 ;  /* 0x0000000206007388 */ /* 0x0003e80000000800 */
[----:B------:R1:W-:Y:S01]  /*0330*/  STS [R6+0x14], R3 ;  /* 0x0000140306007388 */ /* 0x0003e20000000800 */
[----:B------:R-:W-:Y:S06]  /*0340*/  BAR.SYNC.DEFER_BLOCKING 0x0 ;  /* 0x0000000000007b1d */ /* 0x000fec0000010000 */
[----:B-1----:R-:W-:Y:S05]  /*0350*/  @!P0 EXIT ;  /* 0x000000000000894d */ /* 0x002fea0003800000 */
[----:B------:R-:W-:Y:S01]  /*0360*/  LDS R4, [R0] ;  /* 0x0000000000047984 */ /* 0x000fe20000000800 */
[----:B------:R-:W0:Y:S01]  /*0370*/  LDC.64 R2, c[0x0][0x220] ;  /* 0x00008800ff027b82 */ /* 0x000e220000000a00 */
[----:B------:R-:W-:Y:S02]  /*0380*/  IMAD R9, R8, 0x4, R9 ;  /* 0x0000000408097824 */ /* 0x000fe400078e0209 */
[----:B------:R-:W1:Y:S02]  /*0390*/  LDS R5, [R0+0x4] ;  /* 0x0000040000057984 */ /* 0x000e640000000800 */
[----:B0-----:R-:W-:-:S05]  /*03a0*/  IMAD.WIDE R2, R9, 0x4, R2 ;  /* 0x0000000409027825 */ /* 0x001fca00078e0202 */
[----:B-1----:R-:W-:Y:S01]  /*03b0*/  STG.E.64 desc[UR6][R2.64], R4 ;  /* 0x0000000402007986 */ /* 0x002fe2000c101b06 */
[----:B------:R-:W-:Y:S05]  /*03c0*/  EXIT ;  /* 0x000000000000794d */ /* 0x000fea0003800000 */
.L_x_0:
[----:B------:R-:W-:-:S00]  /*03d0*/  BRA `(.L_x_0) ;  /* 0xfffffffc00fc7947 */ /* 0x000fc0000383ffff */
[----:B------:R-:W-:-:S00]  /*03e0*/  NOP ;  /* 0x0000000000007918 */ /* 0x000fc00000000000 */
        /* <DEDUP_REMOVED lines=9> */
.L_x_1:


//--------------------- .nv.shared.triton_poi_fused_clone_0 --------------------------
	.section	.nv.shared.triton_poi_fused_clone_0,"aw",@nobits
	.sectionflags	@""
	.align	16
	.zero		1024


//--------------------- .nv.constant0.triton_poi_fused_clone_0 --------------------------
	.section	.nv.constant0.triton_poi_fused_clone_0,"a",@progbits
	.sectionflags	@""
	.align	4
.nv.constant0.triton_poi_fused_clone_0:
	.zero		560
